	.headerflags	@"EF_CUDA_TEXMODE_UNIFIED EF_CUDA_64BIT_ADDRESS EF_CUDA_ACCELERATORS EF_CUDA_SM90 EF_CUDA_VIRTUAL_SM(EF_CUDA_SM90)"
	.elftype	@"ET_EXEC"


//--------------------- .nv.info                  --------------------------
	.section	.nv.info,"",@"SHT_CUDA_INFO"
	.align	4


	//----- nvinfo : EIATTR_REGCOUNT
	.align		4
        /*0000*/ 	.byte	0x04, 0x2f
        /*0002*/ 	.short	(.L_1 - .L_0)
	.align		4
.L_0:
        /*0004*/ 	.word	index@(triton_poi_fused_convolution_max_pool2d_with_indices_relu_15)
        /*0008*/ 	.word	0x00000022


	//----- nvinfo : EIATTR_MIN_STACK_SIZE
	.align		4
.L_1:
        /*000c*/ 	.byte	0x04, 0x12
        /*000e*/ 	.short	(.L_3 - .L_2)
	.align		4
.L_2:
        /*0010*/ 	.word	index@(triton_poi_fused_convolution_max_pool2d_with_indices_relu_15)
        /*0014*/ 	.word	0x00000000


	//----- nvinfo : EIATTR_FRAME_SIZE
	.align		4
.L_3:
        /*0018*/ 	.byte	0x04, 0x11
        /*001a*/ 	.short	(.L_5 - .L_4)
	.align		4
.L_4:
        /*001c*/ 	.word	index@(triton_poi_fused_convolution_max_pool2d_with_indices_relu_15)
        /*0020*/ 	.word	0x00000000


	//----- nvinfo : EIATTR_MIN_STACK_SIZE
	.align		4
.L_5:
        /*0024*/ 	.byte	0x04, 0x12
        /*0026*/ 	.short	(.L_7 - .L_6)
	.align		4
.L_6:
        /*0028*/ 	.word	index@(triton_poi_fused_convolution_max_pool2d_with_indices_relu_15)
        /*002c*/ 	.word	0x00000000
.L_7:


//--------------------- .nv.info.triton_poi_fused_convolution_max_pool2d_with_indices_relu_15 --------------------------
	.section	.nv.info.triton_poi_fused_convolution_max_pool2d_with_indices_relu_15,"",@"SHT_CUDA_INFO"
	.sectionflags	@""
	.align	4


	//----- nvinfo : EIATTR_CUDA_API_VERSION
	.align		4
        /*0000*/ 	.byte	0x04, 0x37
        /*0002*/ 	.short	(.L_9 - .L_8)
.L_8:
        /*0004*/ 	.word	0x0000007c


	//----- nvinfo : EIATTR_KPARAM_INFO
	.align		4
.L_9:
        /*0008*/ 	.byte	0x04, 0x17
        /*000a*/ 	.short	(.L_11 - .L_10)
.L_10:
        /*000c*/ 	.word	0x00000000
        /*0010*/ 	.short	0x0002
        /*0012*/ 	.short	0x0010
        /*0014*/ 	.byte	0x00, 0xf0, 0x11, 0x00


	//----- nvinfo : EIATTR_KPARAM_INFO
	.align		4
.L_11:
        /*0018*/ 	.byte	0x04, 0x17
        /*001a*/ 	.short	(.L_13 - .L_12)
.L_12:
        /*001c*/ 	.word	0x00000000
        /*0020*/ 	.short	0x0001
        /*0022*/ 	.short	0x0008
        /*0024*/ 	.byte	0x00, 0xf4, 0x21, 0x00


	//----- nvinfo : EIATTR_KPARAM_INFO
	.align		4
.L_13:
        /*0028*/ 	.byte	0x04, 0x17
        /*002a*/ 	.short	(.L_15 - .L_14)
.L_14:
        /*002c*/ 	.word	0x00000000
        /*0030*/ 	.short	0x0000
        /*0032*/ 	.short	0x0000
        /*0034*/ 	.byte	0x00, 0xf4, 0x21, 0x00


	//----- nvinfo : EIATTR_SPARSE_MMA_MASK
	.align		4
.L_15:
        /*0038*/ 	.byte	0x03, 0x50
        /*003a*/ 	.short	0x0000


	//----- nvinfo : EIATTR_MAXREG_COUNT
	.align		4
        /*003c*/ 	.byte	0x03, 0x1b
        /*003e*/ 	.short	0x00ff


	//----- nvinfo : EIATTR_EXIT_INSTR_OFFSETS
	.align		4
        /*0040*/ 	.byte	0x04, 0x1c
        /*0042*/ 	.short	(.L_17 - .L_16)


	//   ....[0]....
.L_16:
        /*0044*/ 	.word	0x00000840


	//----- nvinfo : EIATTR_REQNTID
	.align		4
.L_17:
        /*0048*/ 	.byte	0x04, 0x10
        /*004a*/ 	.short	(.L_19 - .L_18)
.L_18:
        /*004c*/ 	.word	0x00000080
        /*0050*/ 	.word	0x00000001
        /*0054*/ 	.word	0x00000001


	//----- nvinfo : EIATTR_CBANK_PARAM_SIZE
	.align		4
.L_19:
        /*0058*/ 	.byte	0x03, 0x19
        /*005a*/ 	.short	0x0014


	//----- nvinfo : EIATTR_PARAM_CBANK
	.align		4
        /*005c*/ 	.byte	0x04, 0x0a
        /*005e*/ 	.short	(.L_21 - .L_20)
	.align		4
.L_20:
        /*0060*/ 	.word	index@(.nv.constant0.triton_poi_fused_convolution_max_pool2d_with_indices_relu_15)
        /*0064*/ 	.short	0x0210
        /*0066*/ 	.short	0x0014


	//----- nvinfo : EIATTR_SW_WAR
	.align		4
.L_21:
        /*0068*/ 	.byte	0x04, 0x36
        /*006a*/ 	.short	(.L_23 - .L_22)
.L_22:
        /*006c*/ 	.word	0x00000008
.L_23:


//--------------------- .nv.callgraph             --------------------------
	.section	.nv.callgraph,"",@"SHT_CUDA_CALLGRAPH"
	.align	4
	.sectionentsize	8
	.align		4
        /*0000*/ 	.word	0x00000000
	.align		4
        /*0004*/ 	.word	0xffffffff
	.align		4
        /*0008*/ 	.word	0x00000000
	.align		4
        /*000c*/ 	.word	0xfffffffe
	.align		4
        /*0010*/ 	.word	0x00000000
	.align		4
        /*0014*/ 	.word	0xfffffffd
	.align		4
        /*0018*/ 	.word	0x00000000
	.align		4
        /*001c*/ 	.word	0xfffffffc


//--------------------- .text.triton_poi_fused_convolution_max_pool2d_with_indices_relu_15 --------------------------
	.section	.text.triton_poi_fused_convolution_max_pool2d_with_indices_relu_15,"ax",@progbits
	.align	128
        .global         triton_poi_fused_convolution_max_pool2d_with_indices_relu_15
        .type           triton_poi_fused_convolution_max_pool2d_with_indices_relu_15,@function
        .size           triton_poi_fused_convolution_max_pool2d_with_indices_relu_15,(.L_x_1 - triton_poi_fused_convolution_max_pool2d_with_indices_relu_15)
        .other          triton_poi_fused_convolution_max_pool2d_with_indices_relu_15,@"STO_CUDA_ENTRY STV_DEFAULT"
triton_poi_fused_convolution_max_pool2d_with_indices_relu_15:
.text.triton_poi_fused_convolution_max_pool2d_with_indices_relu_15:
[----:B------:R-:W-:Y:S01]  /*0000*/  LDC R1, c[0x0][0x28] ;  /* 0x00000a00ff017b82 */ /* 0x000fe20000000800 */
[----:B------:R-:W1:Y:S01]  /*0010*/  S2R R0, SR_TID.X ;  /* 0x0000000000007919 */ /* 0x000e620000002100 */
[----:B------:R-:W-:Y:S01]  /*0020*/  ULDC.64 UR4, c[0x0][0x208] ;  /* 0x0000820000047ab9 */ /* 0x000fe20000000a00 */
[----:B------:R-:W2:Y:S01]  /*0030*/  S2R R3, SR_CTAID.X ;  /* 0x0000000000037919 */ /* 0x000ea20000002500 */
[----:B-1----:R-:W-:Y:S01]  /*0040*/  IMAD.SHL.U32 R0, R0, 0x4, RZ ;  /* 0x0000000400007824 */ /* 0x002fe200078e00ff */
[----:B--2---:R-:W-:-:S04]  /*0050*/  SHF.R.S32.HI R5, RZ, 0x15, R3 ;  /* 0x00000015ff057819 */ /* 0x004fc80000011403 */
[----:B------:R-:W-:Y:S02]  /*0060*/  LOP3.LUT R0, R0, 0x1fc, RZ, 0xc0, !PT ;  /* 0x000001fc00007812 */ /* 0x000fe400078ec0ff */
[----:B------:R-:W-:-:S03]  /*0070*/  SGXT R5, R5, 0x1 ;  /* 0x000000010505781a */ /* 0x000fc60000000200 */
[----:B------:R-:W-:-:S05]  /*0080*/  IMAD R0, R3, 0x400, R0 ;  /* 0x0000040003007824 */ /* 0x000fca00078e0200 */
[----:B------:R-:W-:Y:S02]  /*0090*/  SHF.R.S32.HI R3, RZ, 0x1f, R0 ;  /* 0x0000001fff037819 */ /* 0x000fe40000011400 */
[-C--:B------:R-:W-:Y:S02]  /*00a0*/  LEA.HI R7, R5, R0.reuse, RZ, 0xb ;  /* 0x0000000005077211 */ /* 0x080fe400078f58ff */
[----:B------:R-:W-:Y:S02]  /*00b0*/  LEA.HI R4, R3, R0, RZ, 0x7 ;  /* 0x0000000003047211 */ /* 0x000fe400078f38ff */
[----:B------:R-:W1:Y:S01]  /*00c0*/  LDC.64 R2, c[0x0][0x210] ;  /* 0x00008400ff027b82 */ /* 0x000e620000000a00 */
[----:B------:R-:W-:Y:S01]  /*00d0*/  IMAD.SHL.U32 R9, R7, 0x4, RZ ;  /* 0x0000000407097824 */ /* 0x000fe200078e00ff */
[----:B------:R-:W-:Y:S02]  /*00e0*/  SHF.R.S32.HI R6, RZ, 0x7, R4 ;  /* 0x00000007ff067819 */ /* 0x000fe40000011404 */
[----:B------:R-:W-:-:S02]  /*00f0*/  LOP3.LUT R7, R4, 0xffffff80, RZ, 0xc0, !PT ;  /* 0xffffff8004077812 */ /* 0x000fc400078ec0ff */
[----:B------:R-:W-:Y:S02]  /*0100*/  LEA.HI R8, R6, R6, RZ, 0x4 ;  /* 0x0000000606087211 */ /* 0x000fe400078f20ff */
[----:B------:R-:W-:Y:S01]  /*0110*/  LOP3.LUT R9, R9, 0xffffe000, RZ, 0xc0, !PT ;  /* 0xffffe00009097812 */ /* 0x000fe200078ec0ff */
[----:B------:R-:W-:Y:S01]  /*0120*/  IMAD.IADD R4, R0, 0x1, -R7 ;  /* 0x0000000100047824 */ /* 0x000fe200078e0a07 */
[----:B------:R-:W-:-:S03]  /*0130*/  LOP3.LUT R7, R8, 0xfffff0, RZ, 0xc0, !PT ;  /* 0x00fffff008077812 */ /* 0x000fc600078ec0ff */
[----:B------:R-:W-:Y:S02]  /*0140*/  IMAD.IADD R8, R4, 0x1, R9 ;  /* 0x0000000104087824 */ /* 0x000fe400078e0209 */
[----:B------:R-:W-:-:S04]  /*0150*/  IMAD.IADD R7, R6, 0x1, -R7 ;  /* 0x0000000106077824 */ /* 0x000fc800078e0a07 */
[----:B------:R-:W-:-:S04]  /*0160*/  IMAD R7, R7, 0x100, R8 ;  /* 0x0000010007077824 */ /* 0x000fc800078e0208 */
[C---:B------:R-:W-:Y:S02]  /*0170*/  VIADD R13, R7.reuse, 0x80 ;  /* 0x00000080070d7836 */ /* 0x040fe40000000000 */
[----:B-1----:R-:W-:-:S04]  /*0180*/  IMAD.WIDE R20, R7, 0x4, R2 ;  /* 0x0000000407147825 */ /* 0x002fc800078e0202 */
[----:B------:R-:W-:Y:S02]  /*0190*/  IMAD.WIDE R12, R13, 0x4, R2 ;  /* 0x000000040d0c7825 */ /* 0x000fe400078e0202 */
[----:B------:R-:W2:Y:S04]  /*01a0*/  LDG.E.128 R20, desc[UR4][R20.64] ;  /* 0x0000000414147981 */ /* 0x000ea8000c1e1d00 */
[----:B------:R-:W2:Y:S01]  /*01b0*/  LDG.E.128 R12, desc[UR4][R12.64] ;  /* 0x000000040c0c7981 */ /* 0x000ea2000c1e1d00 */
[----:B------:R-:W-:-:S04]  /*01c0*/  VIADD R9, R7, 0x1000 ;  /* 0x0000100007097836 */ /* 0x000fc80000000000 */
[----:B------:R-:W-:-:S04]  /*01d0*/  IMAD.WIDE R8, R9, 0x4, R2 ;  /* 0x0000000409087825 */ /* 0x000fc800078e0202 */
[----:B------:R-:W-:Y:S02]  /*01e0*/  VIADD R6, R0, 0x200 ;  /* 0x0000020000067836 */ /* 0x000fe40000000000 */
[----:B------:R-:W3:Y:S01]  /*01f0*/  LDG.E.128 R8, desc[UR4][R8.64] ;  /* 0x0000000408087981 */ /* 0x000ee2000c1e1d00 */
[----:B------:R-:W-:Y:S02]  /*0200*/  VIADD R7, R7, 0x1080 ;  /* 0x0000108007077836 */ /* 0x000fe40000000000 */
[CC--:B------:R-:W-:Y:S02]  /*0210*/  LEA.HI R16, R5.reuse, R6.reuse, RZ, 0x7 ;  /* 0x0000000605107211 */ /* 0x0c0fe400078f38ff */
[----:B------:R-:W-:Y:S02]  /*0220*/  LEA.HI R5, R5, R6, RZ, 0xb ;  /* 0x0000000605057211 */ /* 0x000fe400078f58ff */
[----:B------:R-:W-:-:S03]  /*0230*/  SHF.R.S32.HI R16, RZ, 0x7, R16 ;  /* 0x00000007ff107819 */ /* 0x000fc60000011410 */
[----:B------:R-:W-:Y:S01]  /*0240*/  IMAD.SHL.U32 R6, R5, 0x4, RZ ;  /* 0x0000000405067824 */ /* 0x000fe200078e00ff */
[----:B------:R-:W-:-:S04]  /*0250*/  LEA.HI R5, R16, R16, RZ, 0x4 ;  /* 0x0000001010057211 */ /* 0x000fc800078f20ff */
[----:B------:R-:W-:Y:S02]  /*0260*/  LOP3.LUT R17, R6, 0xffffe000, RZ, 0xc0, !PT ;  /* 0xffffe00006117812 */ /* 0x000fe400078ec0ff */
[----:B------:R-:W-:-:S03]  /*0270*/  LOP3.LUT R5, R5, 0xfffff0, RZ, 0xc0, !PT ;  /* 0x00fffff005057812 */ /* 0x000fc600078ec0ff */
[----:B------:R-:W-:Y:S02]  /*0280*/  IMAD.IADD R6, R4, 0x1, R17 ;  /* 0x0000000104067824 */ /* 0x000fe400078e0211 */
[----:B------:R-:W-:Y:S02]  /*0290*/  IMAD.IADD R25, R16, 0x1, -R5 ;  /* 0x0000000110197824 */ /* 0x000fe400078e0a05 */
[----:B------:R-:W-:-:S04]  /*02a0*/  IMAD.WIDE R4, R7, 0x4, R2 ;  /* 0x0000000407047825 */ /* 0x000fc800078e0202 */
[----:B------:R-:W-:Y:S02]  /*02b0*/  IMAD R25, R25, 0x100, R6 ;  /* 0x0000010019197824 */ /* 0x000fe400078e0206 */
[----:B------:R-:W4:Y:S02]  /*02c0*/  LDG.E.128 R4, desc[UR4][R4.64] ;  /* 0x0000000404047981 */ /* 0x000f24000c1e1d00 */
[C---:B------:R-:W-:Y:S02]  /*02d0*/  VIADD R17, R25.reuse, 0x80 ;  /* 0x0000008019117836 */ /* 0x040fe40000000000 */
[----:B------:R-:W-:-:S04]  /*02e0*/  IMAD.WIDE R28, R25, 0x4, R2 ;  /* 0x00000004191c7825 */ /* 0x000fc800078e0202 */
[----:B------:R-:W-:Y:S02]  /*02f0*/  IMAD.WIDE R16, R17, 0x4, R2 ;  /* 0x0000000411107825 */ /* 0x000fe400078e0202 */
[----:B------:R-:W5:Y:S04]  /*0300*/  LDG.E.128 R28, desc[UR4][R28.64] ;  /* 0x000000041c1c7981 */ /* 0x000f68000c1e1d00 */
[----:B------:R-:W5:Y:S01]  /*0310*/  LDG.E.128 R16, desc[UR4][R16.64] ;  /* 0x0000000410107981 */ /* 0x000f62000c1e1d00 */
[C---:B--2---:R-:W-:Y:S02]  /*0320*/  FSETP.GT.AND P0, PT, R12.reuse, R20, PT ;  /* 0x000000140c00720b */ /* 0x044fe40003f04000 */
[----:B------:R-:W-:Y:S02]  /*0330*/  FSETP.GT.AND P1, PT, R13, R21, PT ;  /* 0x000000150d00720b */ /* 0x000fe40003f24000 */
[----:B------:R-:W-:-:S02]  /*0340*/  FSETP.NAN.AND P2, PT, R12, R12, PT ;  /* 0x0000000c0c00720b */ /* 0x000fc40003f48000 */
[----:B------:R-:W-:-:S07]  /*0350*/  FSETP.NAN.AND P3, PT, R13, R13, PT ;  /* 0x0000000d0d00720b */ /* 0x000fce0003f68000 */
[----:B------:R-:W-:Y:S02]  /*0360*/  @!P0 FSEL R12, R12, R20, P2 ;  /* 0x000000140c0c8208 */ /* 0x000fe40001000000 */
[C---:B------:R-:W-:Y:S02]  /*0370*/  FSETP.GT.AND P0, PT, R14.reuse, R22, PT ;  /* 0x000000160e00720b */ /* 0x040fe40003f04000 */
[----:B------:R-:W-:Y:S02]  /*0380*/  FSETP.GT.AND P2, PT, R15, R23, PT ;  /* 0x000000170f00720b */ /* 0x000fe40003f44000 */
[----:B------:R-:W-:Y:S01]  /*0390*/  @!P1 FSEL R13, R13, R21, P3 ;  /* 0x000000150d0d9208 */ /* 0x000fe20001800000 */
[----:B------:R-:W-:Y:S01]  /*03a0*/  VIADD R21, R25, 0x1000 ;  /* 0x0000100019157836 */ /* 0x000fe20000000000 */
[----:B------:R-:W-:Y:S02]  /*03b0*/  FSETP.NAN.AND P1, PT, R14, R14, PT ;  /* 0x0000000e0e00720b */ /* 0x000fe40003f28000 */
[----:B------:R-:W-:Y:S01]  /*03c0*/  FSETP.NAN.AND P3, PT, R15, R15, PT ;  /* 0x0000000f0f00720b */ /* 0x000fe20003f68000 */
[----:B------:R-:W-:-:S04]  /*03d0*/  IMAD.WIDE R20, R21, 0x4, R2 ;  /* 0x0000000415147825 */ /* 0x000fc800078e0202 */
[----:B------:R-:W-:Y:S02]  /*03e0*/  @!P0 FSEL R14, R14, R22, P1 ;  /* 0x000000160e0e8208 */ /* 0x000fe40000800000 */
[----:B------:R-:W-:Y:S02]  /*03f0*/  @!P2 FSEL R15, R15, R23, P3 ;  /* 0x000000170f0fa208 */ /* 0x000fe40001800000 */
[----:B------:R-:W2:Y:S01]  /*0400*/  LDG.E.128 R20, desc[UR4][R20.64] ;  /* 0x0000000414147981 */ /* 0x000ea2000c1e1d00 */
[----:B------:R-:W-:-:S04]  /*0410*/  VIADD R25, R25, 0x1080 ;  /* 0x0000108019197836 */ /* 0x000fc80000000000 */
[----:B------:R-:W-:-:S05]  /*0420*/  IMAD.WIDE R2, R25, 0x4, R2 ;  /* 0x0000000419027825 */ /* 0x000fca00078e0202 */
[----:B------:R1:W2:Y:S01]  /*0430*/  LDG.E.128 R24, desc[UR4][R2.64] ;  /* 0x0000000402187981 */ /* 0x0002a2000c1e1d00 */
[-C--:B---3--:R-:W-:Y:S02]  /*0440*/  FSETP.NAN.AND P4, PT, R8, R8.reuse, PT ;  /* 0x000000080800720b */ /* 0x088fe40003f88000 */
[----:B------:R-:W-:Y:S02]  /*0450*/  FSETP.GEU.AND P0, PT, R12, R8, PT ;  /* 0x000000080c00720b */ /* 0x000fe40003f0e000 */
[-C--:B------:R-:W-:Y:S02]  /*0460*/  FSETP.NAN.AND P1, PT, R10, R10.reuse, PT ;  /* 0x0000000a0a00720b */ /* 0x080fe40003f28000 */
[----:B------:R-:W-:Y:S02]  /*0470*/  FSETP.GEU.AND P2, PT, R13, R9, PT ;  /* 0x000000090d00720b */ /* 0x000fe40003f4e000 */
[----:B------:R-:W-:Y:S01]  /*0480*/  FSETP.GEU.AND P3, PT, R14, R10, PT ;  /* 0x0000000a0e00720b */ /* 0x000fe20003f6e000 */
[----:B-1----:R-:W1:Y:S04]  /*0490*/  LDC.64 R2, c[0x0][0x218] ;  /* 0x00008600ff027b82 */ /* 0x002e680000000a00 */
[----:B------:R-:W-:-:S02]  /*04a0*/  @!P4 FSEL R8, R8, R12, !P0 ;  /* 0x0000000c0808c208 */ /* 0x000fc40004000000 */
[----:B------:R-:W-:Y:S02]  /*04b0*/  FSETP.NAN.AND P0, PT, R9, R9, PT ;  /* 0x000000090900720b */ /* 0x000fe40003f08000 */
[----:B------:R-:W-:Y:S02]  /*04c0*/  @!P1 FSEL R10, R10, R14, !P3 ;  /* 0x0000000e0a0a9208 */ /* 0x000fe40005800000 */
[----:B----4-:R-:W-:-:S09]  /*04d0*/  FSETP.NAN.AND P3, PT, R4, R4, PT ;  /* 0x000000040400720b */ /* 0x010fd20003f68000 */
[----:B------:R-:W-:Y:S02]  /*04e0*/  @!P0 FSEL R9, R9, R13, !P2 ;  /* 0x0000000d09098208 */ /* 0x000fe40005000000 */
[----:B------:R-:W-:Y:S02]  /*04f0*/  FSETP.NAN.AND P2, PT, R11, R11, PT ;  /* 0x0000000b0b00720b */ /* 0x000fe40003f48000 */
[----:B------:R-:W-:Y:S02]  /*0500*/  FSETP.NAN.AND P0, PT, R5, R5, PT ;  /* 0x000000050500720b */ /* 0x000fe40003f08000 */
[----:B------:R-:W-:Y:S02]  /*0510*/  FSETP.NAN.AND P1, PT, R6, R6, PT ;  /* 0x000000060600720b */ /* 0x000fe40003f28000 */
[----:B------:R-:W-:Y:S02]  /*0520*/  FSETP.GEU.AND P4, PT, R15, R11, PT ;  /* 0x0000000b0f00720b */ /* 0x000fe40003f8e000 */
[----:B------:R-:W-:-:S05]  /*0530*/  FSETP.GEU.AND P5, PT, R8, R4, PT ;  /* 0x000000040800720b */ /* 0x000fca0003fae000 */
[----:B------:R-:W-:Y:S02]  /*0540*/  @!P2 FSEL R11, R11, R15, !P4 ;  /* 0x0000000f0b0ba208 */ /* 0x000fe40006000000 */
[----:B------:R-:W-:Y:S02]  /*0550*/  FSETP.NAN.AND P2, PT, R7, R7, PT ;  /* 0x000000070700720b */ /* 0x000fe40003f48000 */
[----:B------:R-:W-:Y:S02]  /*0560*/  @!P3 SEL R4, R4, R8, !P5 ;  /* 0x000000080404b207 */ /* 0x000fe40006800000 */
[----:B-----5:R-:W-:Y:S02]  /*0570*/  FSETP.GT.AND P3, PT, R16, R28, PT ;  /* 0x0000001c1000720b */ /* 0x020fe40003f64000 */
[----:B------:R-:W-:Y:S02]  /*0580*/  FSETP.GEU.AND P4, PT, R9, R5, PT ;  /* 0x000000050900720b */ /* 0x000fe40003f8e000 */
[----:B------:R-:W-:-:S02]  /*0590*/  FSETP.GEU.AND P5, PT, R10, R6, PT ;  /* 0x000000060a00720b */ /* 0x000fc40003fae000 */
[----:B------:R-:W-:Y:S02]  /*05a0*/  @!P0 SEL R5, R5, R9, !P4 ;  /* 0x0000000905058207 */ /* 0x000fe40006000000 */
[----:B------:R-:W-:Y:S02]  /*05b0*/  @!P1 SEL R6, R6, R10, !P5 ;  /* 0x0000000a06069207 */ /* 0x000fe40006800000 */
[----:B------:R-:W-:Y:S02]  /*05c0*/  FSETP.GT.AND P1, PT, R17, R29, PT ;  /* 0x0000001d1100720b */ /* 0x000fe40003f24000 */
[----:B------:R-:W-:Y:S02]  /*05d0*/  FSETP.GT.AND P0, PT, R18, R30, PT ;  /* 0x0000001e1200720b */ /* 0x000fe40003f04000 */
[----:B------:R-:W-:Y:S02]  /*05e0*/  FSETP.GEU.AND P5, PT, R11, R7, PT ;  /* 0x000000070b00720b */ /* 0x000fe40003fae000 */
[----:B------:R-:W-:-:S02]  /*05f0*/  FSETP.NAN.AND P4, PT, R16, R16, PT ;  /* 0x000000101000720b */ /* 0x000fc40003f88000 */
[----:B------:R-:W-:Y:S02]  /*0600*/  @!P2 SEL R7, R7, R11, !P5 ;  /* 0x0000000b0707a207 */ /* 0x000fe40006800000 */
[----:B------:R-:W-:Y:S02]  /*0610*/  @!P3 FSEL R16, R16, R28, P4 ;  /* 0x0000001c1010b208 */ /* 0x000fe40002000000 */
[----:B------:R-:W-:Y:S02]  /*0620*/  FSETP.NAN.AND P4, PT, R17, R17, PT ;  /* 0x000000111100720b */ /* 0x000fe40003f88000 */
[----:B------:R-:W-:Y:S02]  /*0630*/  FSETP.GT.AND P3, PT, R19, R31, PT ;  /* 0x0000001f1300720b */ /* 0x000fe40003f64000 */
[----:B------:R-:W-:Y:S02]  /*0640*/  FSETP.NAN.AND P5, PT, R18, R18, PT ;  /* 0x000000121200720b */ /* 0x000fe40003fa8000 */
[----:B------:R-:W-:-:S02]  /*0650*/  @!P1 FSEL R17, R17, R29, P4 ;  /* 0x0000001d11119208 */ /* 0x000fc40002000000 */
[----:B------:R-:W-:Y:S02]  /*0660*/  @!P0 FSEL R18, R18, R30, P5 ;  /* 0x0000001e12128208 */ /* 0x000fe40002800000 */
[----:B------:R-:W-:-:S05]  /*0670*/  FSETP.NAN.AND P4, PT, R19, R19, PT ;  /* 0x000000131300720b */ /* 0x000fca0003f88000 */
[----:B------:R-:W-:Y:S01]  /*0680*/  @!P3 FSEL R19, R19, R31, P4 ;  /* 0x0000001f1313b208 */ /* 0x000fe20002000000 */
[----:B-1----:R-:W-:-:S05]  /*0690*/  IMAD.WIDE R2, R0, 0x4, R2 ;  /* 0x0000000400027825 */ /* 0x002fca00078e0202 */
[----:B------:R-:W-:Y:S01]  /*06a0*/  STG.E.128 desc[UR4][R2.64], R4 ;  /* 0x0000000402007986 */ /* 0x000fe2000c101d04 */
[----:B--2---:R-:W-:Y:S02]  /*06b0*/  FSETP.NAN.AND P2, PT, R20, R20, PT ;  /* 0x000000141400720b */ /* 0x004fe40003f48000 */
[-C--:B------:R-:W-:Y:S02]  /*06c0*/  FSETP.NAN.AND P0, PT, R21, R21.reuse, PT ;  /* 0x000000151500720b */ /* 0x080fe40003f08000 */
[----:B------:R-:W-:Y:S02]  /*06d0*/  FSETP.NAN.AND P1, PT, R22, R22, PT ;  /* 0x000000161600720b */ /* 0x000fe40003f28000 */
[----:B------:R-:W-:Y:S02]  /*06e0*/  FSETP.GEU.AND P5, PT, R16, R20, PT ;  /* 0x000000141000720b */ /* 0x000fe40003fae000 */
[----:B------:R-:W-:-:S05]  /*06f0*/  FSETP.GEU.AND P4, PT, R17, R21, PT ;  /* 0x000000151100720b */ /* 0x000fca0003f8e000 */
[----:B------:R-:W-:Y:S02]  /*0700*/  @!P2 FSEL R20, R20, R16, !P5 ;  /* 0x000000101414a208 */ /* 0x000fe40006800000 */
[----:B------:R-:W-:Y:S02]  /*0710*/  FSETP.NAN.AND P2, PT, R23, R23, PT ;  /* 0x000000171700720b */ /* 0x000fe40003f48000 */
[----:B------:R-:W-:Y:S02]  /*0720*/  FSETP.NAN.AND P3, PT, R24, R24, PT ;  /* 0x000000181800720b */ /* 0x000fe40003f68000 */
[----:B------:R-:W-:Y:S02]  /*0730*/  FSETP.GEU.AND P5, PT, R18, R22, PT ;  /* 0x000000161200720b */ /* 0x000fe40003fae000 */
[----:B------:R-:W-:Y:S02]  /*0740*/  @!P0 FSEL R21, R21, R17, !P4 ;  /* 0x0000001115158208 */ /* 0x000fe40006000000 */
[----:B------:R-:W-:-:S02]  /*0750*/  @!P1 FSEL R22, R22, R18, !P5 ;  /* 0x0000001216169208 */ /* 0x000fc40006800000 */
[----:B------:R-:W-:Y:S02]  /*0760*/  FSETP.NAN.AND P0, PT, R25, R25, PT ;  /* 0x000000191900720b */ /* 0x000fe40003f08000 */
[----:B------:R-:W-:Y:S02]  /*0770*/  FSETP.NAN.AND P4, PT, R26, R26, PT ;  /* 0x0000001a1a00720b */ /* 0x000fe40003f88000 */
[----:B------:R-:W-:Y:S02]  /*0780*/  FSETP.NAN.AND P1, PT, R27, R27, PT ;  /* 0x0000001b1b00720b */ /* 0x000fe40003f28000 */
[----:B------:R-:W-:Y:S02]  /*0790*/  FSETP.GEU.AND P5, PT, R19, R23, PT ;  /* 0x000000171300720b */ /* 0x000fe40003fae000 */
[----:B------:R-:W-:Y:S02]  /*07a0*/  FSETP.GEU.AND P6, PT, R20, R24, PT ;  /* 0x000000181400720b */ /* 0x000fe40003fce000 */
[----:B------:R-:W-:-:S02]  /*07b0*/  @!P2 FSEL R23, R23, R19, !P5 ;  /* 0x000000131717a208 */ /* 0x000fc40006800000 */
[----:B------:R-:W-:Y:S02]  /*07c0*/  @!P3 SEL R24, R24, R20, !P6 ;  /* 0x000000141818b207 */ /* 0x000fe40007000000 */
[----:B------:R-:W-:Y:S02]  /*07d0*/  FSETP.GEU.AND P2, PT, R21, R25, PT ;  /* 0x000000191500720b */ /* 0x000fe40003f4e000 */
[----:B------:R-:W-:Y:S02]  /*07e0*/  FSETP.GEU.AND P3, PT, R22, R26, PT ;  /* 0x0000001a1600720b */ /* 0x000fe40003f6e000 */
[----:B------:R-:W-:Y:S02]  /*07f0*/  FSETP.GEU.AND P5, PT, R23, R27, PT ;  /* 0x0000001b1700720b */ /* 0x000fe40003fae000 */
[----:B------:R-:W-:Y:S02]  /*0800*/  @!P0 SEL R25, R25, R21, !P2 ;  /* 0x0000001519198207 */ /* 0x000fe40005000000 */
[----:B------:R-:W-:-:S02]  /*0810*/  @!P4 SEL R26, R26, R22, !P3 ;  /* 0x000000161a1ac207 */ /* 0x000fc40005800000 */
[----:B------:R-:W-:-:S05]  /*0820*/  @!P1 SEL R27, R27, R23, !P5 ;  /* 0x000000171b1b9207 */ /* 0x000fca0006800000 */
[----:B------:R-:W-:Y:S01]  /*0830*/  STG.E.128 desc[UR4][R2.64+0x800], R24 ;  /* 0x0008001802007986 */ /* 0x000fe2000c101d04 */
[----:B------:R-:W-:Y:S05]  /*0840*/  EXIT ;  /* 0x000000000000794d */ /* 0x000fea0003800000 */
.L_x_0:
[----:B------:R-:W-:-:S00]  /*0850*/  BRA `(.L_x_0) ;  /* 0xfffffffc00fc7947 */ /* 0x000fc0000383ffff */
[----:B------:R-:W-:-:S00]  /*0860*/  NOP ;  /* 0x0000000000007918 */ /* 0x000fc00000000000 */
        /* <DEDUP_REMOVED lines=9> */
.L_x_1:


//--------------------- .nv.constant0.triton_poi_fused_convolution_max_pool2d_with_indices_relu_15 --------------------------
	.section	.nv.constant0.triton_poi_fused_convolution_max_pool2d_with_indices_relu_15,"a",@progbits
	.sectionflags	@""
	.align	4
.nv.constant0.triton_poi_fused_convolution_max_pool2d_with_indices_relu_15:
	.zero		548
